	.headerflags	@"EF_CUDA_TEXMODE_UNIFIED EF_CUDA_64BIT_ADDRESS EF_CUDA_ACCELERATORS EF_CUDA_SM90 EF_CUDA_VIRTUAL_SM(EF_CUDA_SM90)"
	.elftype	@"ET_EXEC"


//--------------------- .nv.info                  --------------------------
	.section	.nv.info,"",@"SHT_CUDA_INFO"
	.align	4


	//----- nvinfo : EIATTR_REGCOUNT
	.align		4
        /*0000*/ 	.byte	0x04, 0x2f
        /*0002*/ 	.short	(.L_2 - .L_1)
	.align		4
.L_1:
        /*0004*/ 	.word	index@(triton_red_fused_avg_pool2d_native_group_norm_7)
        /*0008*/ 	.word	0x00000020


	//----- nvinfo : EIATTR_MIN_STACK_SIZE
	.align		4
.L_2:
        /*000c*/ 	.byte	0x04, 0x12
        /*000e*/ 	.short	(.L_4 - .L_3)
	.align		4
.L_3:
        /*0010*/ 	.word	index@(triton_red_fused_avg_pool2d_native_group_norm_7)
        /*0014*/ 	.word	0x00000000


	//----- nvinfo : EIATTR_FRAME_SIZE
	.align		4
.L_4:
        /*0018*/ 	.byte	0x04, 0x11
        /*001a*/ 	.short	(.L_6 - .L_5)
	.align		4
.L_5:
        /*001c*/ 	.word	index@(triton_red_fused_avg_pool2d_native_group_norm_7)
        /*0020*/ 	.word	0x00000000


	//----- nvinfo : EIATTR_MIN_STACK_SIZE
	.align		4
.L_6:
        /*0024*/ 	.byte	0x04, 0x12
        /*0026*/ 	.short	(.L_8 - .L_7)
	.align		4
.L_7:
        /*0028*/ 	.word	index@(triton_red_fused_avg_pool2d_native_group_norm_7)
        /*002c*/ 	.word	0x00000000
.L_8:


//--------------------- .nv.info.triton_red_fused_avg_pool2d_native_group_norm_7 --------------------------
	.section	.nv.info.triton_red_fused_avg_pool2d_native_group_norm_7,"",@"SHT_CUDA_INFO"
	.sectionflags	@""
	.align	4


	//----- nvinfo : EIATTR_CUDA_API_VERSION
	.align		4
        /*0000*/ 	.byte	0x04, 0x37
        /*0002*/ 	.short	(.L_10 - .L_9)
.L_9:
        /*0004*/ 	.word	0x0000007c


	//----- nvinfo : EIATTR_KPARAM_INFO
	.align		4
.L_10:
        /*0008*/ 	.byte	0x04, 0x17
        /*000a*/ 	.short	(.L_12 - .L_11)
.L_11:
        /*000c*/ 	.word	0x00000000
        /*0010*/ 	.short	0x0006
        /*0012*/ 	.short	0x002c
        /*0014*/ 	.byte	0x00, 0xf0, 0x11, 0x00


	//----- nvinfo : EIATTR_KPARAM_INFO
	.align		4
.L_12:
        /*0018*/ 	.byte	0x04, 0x17
        /*001a*/ 	.short	(.L_14 - .L_13)
.L_13:
        /*001c*/ 	.word	0x00000000
        /*0020*/ 	.short	0x0005
        /*0022*/ 	.short	0x0028
        /*0024*/ 	.byte	0x00, 0xf0, 0x11, 0x00


	//----- nvinfo : EIATTR_KPARAM_INFO
	.align		4
.L_14:
        /*0028*/ 	.byte	0x04, 0x17
        /*002a*/ 	.short	(.L_16 - .L_15)
.L_15:
        /*002c*/ 	.word	0x00000000
        /*0030*/ 	.short	0x0004
        /*0032*/ 	.short	0x0020
        /*0034*/ 	.byte	0x00, 0xf4, 0x21, 0x00


	//----- nvinfo : EIATTR_KPARAM_INFO
	.align		4
.L_16:
        /*0038*/ 	.byte	0x04, 0x17
        /*003a*/ 	.short	(.L_18 - .L_17)
.L_17:
        /*003c*/ 	.word	0x00000000
        /*0040*/ 	.short	0x0003
        /*0042*/ 	.short	0x0018
        /*0044*/ 	.byte	0x00, 0xf4, 0x21, 0x00


	//----- nvinfo : EIATTR_KPARAM_INFO
	.align		4
.L_18:
        /*0048*/ 	.byte	0x04, 0x17
        /*004a*/ 	.short	(.L_20 - .L_19)
.L_19:
        /*004c*/ 	.word	0x00000000
        /*0050*/ 	.short	0x0002
        /*0052*/ 	.short	0x0010
        /*0054*/ 	.byte	0x00, 0xf4, 0x21, 0x00


	//----- nvinfo : EIATTR_KPARAM_INFO
	.align		4
.L_20:
        /*0058*/ 	.byte	0x04, 0x17
        /*005a*/ 	.short	(.L_22 - .L_21)
.L_21:
        /*005c*/ 	.word	0x00000000
        /*0060*/ 	.short	0x0001
        /*0062*/ 	.short	0x0008
        /*0064*/ 	.byte	0x00, 0xf4, 0x21, 0x00


	//----- nvinfo : EIATTR_KPARAM_INFO
	.align		4
.L_22:
        /*0068*/ 	.byte	0x04, 0x17
        /*006a*/ 	.short	(.L_24 - .L_23)
.L_23:
        /*006c*/ 	.word	0x00000000
        /*0070*/ 	.short	0x0000
        /*0072*/ 	.short	0x0000
        /*0074*/ 	.byte	0x00, 0xf4, 0x21, 0x00


	//----- nvinfo : EIATTR_SPARSE_MMA_MASK
	.align		4
.L_24:
        /*0078*/ 	.byte	0x03, 0x50
        /*007a*/ 	.short	0x0000


	//----- nvinfo : EIATTR_MAXREG_COUNT
	.align		4
        /*007c*/ 	.byte	0x03, 0x1b
        /*007e*/ 	.short	0x00ff


	//----- nvinfo : EIATTR_COOP_GROUP_MASK_REGIDS
	.align		4
        /*0080*/ 	.byte	0x04, 0x29
        /*0082*/ 	.short	(.L_26 - .L_25)


	//   ....[0]....
.L_25:
        /*0084*/ 	.word	0xffffffff


	//   ....[1]....
        /*0088*/ 	.word	0xffffffff


	//   ....[2]....
        /*008c*/ 	.word	0xffffffff


	//   ....[3]....
        /*0090*/ 	.word	0xffffffff


	//   ....[4]....
        /*0094*/ 	.word	0xffffffff


	//   ....[5]....
        /*0098*/ 	.word	0xffffffff


	//   ....[6]....
        /*009c*/ 	.word	0xffffffff


	//   ....[7]....
        /*00a0*/ 	.word	0xffffffff


	//   ....[8]....
        /*00a4*/ 	.word	0xffffffff


	//   ....[9]....
        /*00a8*/ 	.word	0xffffffff


	//   ....[10]....
        /*00ac*/ 	.word	0xffffffff


	//   ....[11]....
        /*00b0*/ 	.word	0xffffffff


	//   ....[12]....
        /*00b4*/ 	.word	0xffffffff


	//   ....[13]....
        /*00b8*/ 	.word	0xffffffff


	//   ....[14]....
        /*00bc*/ 	.word	0xffffffff


	//   ....[15]....
        /*00c0*/ 	.word	0xffffffff


	//   ....[16]....
        /*00c4*/ 	.word	0xffffffff


	//   ....[17]....
        /*00c8*/ 	.word	0xffffffff


	//   ....[18]....
        /*00cc*/ 	.word	0xffffffff


	//----- nvinfo : EIATTR_COOP_GROUP_INSTR_OFFSETS
	.align		4
.L_26:
        /*00d0*/ 	.byte	0x04, 0x28
        /*00d2*/ 	.short	(.L_28 - .L_27)


	//   ....[0]....
.L_27:
        /*00d4*/ 	.word	0x00000910


	//   ....[1]....
        /*00d8*/ 	.word	0x000009e0


	//   ....[2]....
        /*00dc*/ 	.word	0x00000a90


	//   ....[3]....
        /*00e0*/ 	.word	0x00000af0


	//   ....[4]....
        /*00e4*/ 	.word	0x00000be0


	//   ....[5]....
        /*00e8*/ 	.word	0x00000c40


	//   ....[6]....
        /*00ec*/ 	.word	0x00000d40


	//   ....[7]....
        /*00f0*/ 	.word	0x00000d80


	//   ....[8]....
        /*00f4*/ 	.word	0x00000eb0


	//   ....[9]....
        /*00f8*/ 	.word	0x00000ef0


	//   ....[10]....
        /*00fc*/ 	.word	0x00001070


	//   ....[11]....
        /*0100*/ 	.word	0x00001080


	//   ....[12]....
        /*0104*/ 	.word	0x00001090


	//   ....[13]....
        /*0108*/ 	.word	0x000010d0


	//   ....[14]....
        /*010c*/ 	.word	0x00001230


	//   ....[15]....
        /*0110*/ 	.word	0x00001260


	//   ....[16]....
        /*0114*/ 	.word	0x00001290


	//   ....[17]....
        /*0118*/ 	.word	0x00001350


	//   ....[18]....
        /*011c*/ 	.word	0x000013a0


	//----- nvinfo : EIATTR_EXIT_INSTR_OFFSETS
	.align		4
.L_28:
        /*0120*/ 	.byte	0x04, 0x1c
        /*0122*/ 	.short	(.L_30 - .L_29)


	//   ....[0]....
.L_29:
        /*0124*/ 	.word	0x00001570


	//   ....[1]....
        /*0128*/ 	.word	0x000015b0


	//----- nvinfo : EIATTR_REQNTID
	.align		4
.L_30:
        /*012c*/ 	.byte	0x04, 0x10
        /*012e*/ 	.short	(.L_32 - .L_31)
.L_31:
        /*0130*/ 	.word	0x00000100
        /*0134*/ 	.word	0x00000001
        /*0138*/ 	.word	0x00000001


	//----- nvinfo : EIATTR_CBANK_PARAM_SIZE
	.align		4
.L_32:
        /*013c*/ 	.byte	0x03, 0x19
        /*013e*/ 	.short	0x0030


	//----- nvinfo : EIATTR_PARAM_CBANK
	.align		4
        /*0140*/ 	.byte	0x04, 0x0a
        /*0142*/ 	.short	(.L_34 - .L_33)
	.align		4
.L_33:
        /*0144*/ 	.word	index@(.nv.constant0.triton_red_fused_avg_pool2d_native_group_norm_7)
        /*0148*/ 	.short	0x0210
        /*014a*/ 	.short	0x0030


	//----- nvinfo : EIATTR_SW_WAR
	.align		4
.L_34:
        /*014c*/ 	.byte	0x04, 0x36
        /*014e*/ 	.short	(.L_36 - .L_35)
.L_35:
        /*0150*/ 	.word	0x00000008
.L_36:


//--------------------- .nv.callgraph             --------------------------
	.section	.nv.callgraph,"",@"SHT_CUDA_CALLGRAPH"
	.align	4
	.sectionentsize	8
	.align		4
        /*0000*/ 	.word	0x00000000
	.align		4
        /*0004*/ 	.word	0xffffffff
	.align		4
        /*0008*/ 	.word	0x00000000
	.align		4
        /*000c*/ 	.word	0xfffffffe
	.align		4
        /*0010*/ 	.word	0x00000000
	.align		4
        /*0014*/ 	.word	0xfffffffd
	.align		4
        /*0018*/ 	.word	0x00000000
	.align		4
        /*001c*/ 	.word	0xfffffffc


//--------------------- .nv.constant4             --------------------------
	.section	.nv.constant4,"a",@progbits
	.align	8
	.align		8
.nv.constant4:
        /*0000*/ 	.dword	_$_str


//--------------------- .text.triton_red_fused_avg_pool2d_native_group_norm_7 --------------------------
	.section	.text.triton_red_fused_avg_pool2d_native_group_norm_7,"ax",@progbits
	.sectionflags	@"SHF_BARRIERS=1"
	.align	128
        .global         triton_red_fused_avg_pool2d_native_group_norm_7
        .type           triton_red_fused_avg_pool2d_native_group_norm_7,@function
        .size           triton_red_fused_avg_pool2d_native_group_norm_7,(.L_x_1 - triton_red_fused_avg_pool2d_native_group_norm_7)
        .other          triton_red_fused_avg_pool2d_native_group_norm_7,@"STO_CUDA_ENTRY STV_DEFAULT"
triton_red_fused_avg_pool2d_native_group_norm_7:
.text.triton_red_fused_avg_pool2d_native_group_norm_7:
[----:B------:R-:W0:Y:S01]  /*0000*/  LDC R1, c[0x0][0x28] ;  /* 0x00000a00ff017b82 */ /* 0x000e220000000800 */
[----:B------:R-:W1:Y:S07]  /*0010*/  S2R R20, SR_TID.X ;  /* 0x0000000000147919 */ /* 0x000e6e0000002100 */
[----:B------:R-:W2:Y:S01]  /*0020*/  LDC.64 R2, c[0x0][0x210] ;  /* 0x00008400ff027b82 */ /* 0x000ea20000000a00 */
[----:B------:R-:W-:Y:S02]  /*0030*/  CS2R R14, SRZ ;  /* 0x00000000000e7805 */ /* 0x000fe4000001ff00 */
[----:B------:R-:W-:Y:S01]  /*0040*/  CS2R R16, SRZ ;  /* 0x0000000000107805 */ /* 0x000fe2000001ff00 */
[----:B------:R-:W3:Y:S01]  /*0050*/  S2R R8, SR_CTAID.X ;  /* 0x0000000000087919 */ /* 0x000ee20000002500 */
[----:B------:R-:W-:Y:S01]  /*0060*/  ULDC.64 UR6, c[0x0][0x208] ;  /* 0x0000820000067ab9 */ /* 0x000fe20000000a00 */
[----:B-1----:R-:W-:-:S02]  /*0070*/  SHF.L.U32 R25, R20, 0x1, RZ ;  /* 0x0000000114197819 */ /* 0x002fc400000006ff */
[----:B------:R-:W-:Y:S02]  /*0080*/  LOP3.LUT R19, R20, 0xff, RZ, 0xc0, !PT ;  /* 0x000000ff14137812 */ /* 0x000fe400078ec0ff */
[----:B------:R-:W-:Y:S02]  /*0090*/  LOP3.LUT R25, R25, 0x1e, RZ, 0xc0, !PT ;  /* 0x0000001e19197812 */ /* 0x000fe400078ec0ff */
[----:B------:R-:W-:Y:S02]  /*00a0*/  SHF.L.U32 R12, R19, 0x2, RZ ;  /* 0x00000002130c7819 */ /* 0x000fe400000006ff */
[C---:B---3--:R-:W-:Y:S02]  /*00b0*/  SHF.L.U32 R24, R8.reuse, 0xc, RZ ;  /* 0x0000000c08187819 */ /* 0x048fe400000006ff */
[----:B------:R-:W-:Y:S02]  /*00c0*/  LOP3.LUT R5, R25, 0x3c0, R12, 0xf8, !PT ;  /* 0x000003c019057812 */ /* 0x000fe400078ef80c */
[----:B------:R-:W-:-:S02]  /*00d0*/  ISETP.GE.AND P0, PT, R8, 0x80, PT ;  /* 0x000000800800780c */ /* 0x000fc40003f06270 */
[----:B------:R-:W-:Y:S02]  /*00e0*/  LOP3.LUT R5, R5, R24, RZ, 0xfc, !PT ;  /* 0x0000001805057212 */ /* 0x000fe400078efcff */
[----:B------:R-:W-:-:S03]  /*00f0*/  IADD3 R0, R12, 0x400, RZ ;  /* 0x000004000c007810 */ /* 0x000fc60007ffe0ff */
[----:B--2---:R-:W-:Y:S01]  /*0100*/  IMAD.WIDE R6, R5, 0x4, R2 ;  /* 0x0000000405067825 */ /* 0x004fe200078e0202 */
[----:B------:R-:W-:Y:S01]  /*0110*/  LOP3.LUT R5, R25, 0x7c0, R0, 0xf8, !PT ;  /* 0x000007c019057812 */ /* 0x000fe200078ef800 */
[----:B------:R-:W-:-:S04]  /*0120*/  HFMA2.MMA R0, -RZ, RZ, 0, 0 ;  /* 0x00000000ff007435 */ /* 0x000fc800000001ff */
[----:B------:R-:W2:Y:S01]  /*0130*/  @!P0 LDG.E.EL R14, desc[UR6][R6.64] ;  /* 0x00000006060e8981 */ /* 0x000ea2000c2e1900 */
[----:B------:R-:W-:-:S03]  /*0140*/  LOP3.LUT R5, R5, R24, RZ, 0xfc, !PT ;  /* 0x0000001805057212 */ /* 0x000fc600078efcff */
[----:B------:R-:W3:Y:S01]  /*0150*/  @!P0 LDG.E.EL R17, desc[UR6][R6.64+0x4] ;  /* 0x0000040606118981 */ /* 0x000ee2000c2e1900 */
[----:B------:R-:W-:-:S03]  /*0160*/  MOV R13, RZ ;  /* 0x000000ff000d7202 */ /* 0x000fc60000000f00 */
[----:B------:R-:W4:Y:S01]  /*0170*/  @!P0 LDG.E.EL R16, desc[UR6][R6.64+0x80] ;  /* 0x0000800606108981 */ /* 0x000f22000c2e1900 */
[----:B------:R-:W-:Y:S01]  /*0180*/  IMAD.WIDE R4, R5, 0x4, R2 ;  /* 0x0000000405047825 */ /* 0x000fe200078e0202 */
[----:B------:R-:W-:Y:S02]  /*0190*/  HFMA2.MMA R21, -RZ, RZ, 0, 0 ;  /* 0x00000000ff157435 */ /* 0x000fe400000001ff */
[----:B------:R1:W5:Y:S04]  /*01a0*/  @!P0 LDG.E.EL R0, desc[UR6][R6.64+0x84] ;  /* 0x0000840606008981 */ /* 0x000368000c2e1900 */
[----:B------:R-:W5:Y:S04]  /*01b0*/  @!P0 LDG.E.EL R15, desc[UR6][R4.64] ;  /* 0x00000006040f8981 */ /* 0x000f68000c2e1900 */
[----:B------:R-:W5:Y:S01]  /*01c0*/  @!P0 LDG.E.EL R13, desc[UR6][R4.64+0x4] ;  /* 0x00000406040d8981 */ /* 0x000f62000c2e1900 */
[----:B------:R-:W-:-:S03]  /*01d0*/  MOV R18, RZ ;  /* 0x000000ff00127202 */ /* 0x000fc60000000f00 */
[----:B------:R-:W5:Y:S01]  /*01e0*/  @!P0 LDG.E.EL R21, desc[UR6][R4.64+0x80] ;  /* 0x0000800604158981 */ /* 0x000f62000c2e1900 */
[----:B------:R-:W-:-:S03]  /*01f0*/  IADD3 R22, R12, 0x800, RZ ;  /* 0x000008000c167810 */ /* 0x000fc60007ffe0ff */
[----:B------:R1:W5:Y:S01]  /*0200*/  @!P0 LDG.E.EL R18, desc[UR6][R4.64+0x84] ;  /* 0x0000840604128981 */ /* 0x000362000c2e1900 */
[----:B------:R-:W-:Y:S02]  /*0210*/  LOP3.LUT R23, R25, 0xbc0, R22, 0xf8, !PT ;  /* 0x00000bc019177812 */ /* 0x000fe400078ef816 */
[----:B------:R-:W-:Y:S02]  /*0220*/  IADD3 R26, R12, 0xc00, RZ ;  /* 0x00000c000c1a7810 */ /* 0x000fe40007ffe0ff */
[----:B------:R-:W-:Y:S02]  /*0230*/  LOP3.LUT R27, R23, R24, RZ, 0xfc, !PT ;  /* 0x00000018171b7212 */ /* 0x000fe400078efcff */
[----:B------:R-:W-:Y:S02]  /*0240*/  CS2R R22, SRZ ;  /* 0x0000000000167805 */ /* 0x000fe4000001ff00 */
[----:B------:R-:W-:Y:S01]  /*0250*/  LOP3.LUT R25, R25, 0xfc0, R26, 0xf8, !PT ;  /* 0x00000fc019197812 */ /* 0x000fe200078ef81a */
[----:B-1----:R-:W-:Y:S01]  /*0260*/  IMAD.WIDE R6, R27, 0x4, R2 ;  /* 0x000000041b067825 */ /* 0x002fe200078e0202 */
[----:B0-----:R-:W-:-:S02]  /*0270*/  CS2R R4, SRZ ;  /* 0x0000000000047805 */ /* 0x001fc4000001ff00 */
[----:B------:R-:W-:Y:S02]  /*0280*/  LOP3.LUT R25, R25, R24, RZ, 0xfc, !PT ;  /* 0x0000001819197212 */ /* 0x000fe400078efcff */
[----:B------:R-:W5:Y:S04]  /*0290*/  @!P0 LDG.E.EL R23, desc[UR6][R6.64] ;  /* 0x0000000606178981 */ /* 0x000f68000c2e1900 */
[----:B------:R-:W5:Y:S01]  /*02a0*/  @!P0 LDG.E.EL R22, desc[UR6][R6.64+0x4] ;  /* 0x0000040606168981 */ /* 0x000f62000c2e1900 */
[----:B------:R-:W-:Y:S01]  /*02b0*/  IMAD.WIDE R2, R25, 0x4, R2 ;  /* 0x0000000419027825 */ /* 0x000fe200078e0202 */
[----:B------:R-:W-:Y:S02]  /*02c0*/  CS2R R24, SRZ ;  /* 0x0000000000187805 */ /* 0x000fe4000001ff00 */
[----:B------:R-:W-:Y:S01]  /*02d0*/  CS2R R26, SRZ ;  /* 0x00000000001a7805 */ /* 0x000fe2000001ff00 */
[----:B------:R-:W5:Y:S04]  /*02e0*/  @!P0 LDG.E.EL R5, desc[UR6][R6.64+0x80] ;  /* 0x0000800606058981 */ /* 0x000f68000c2e1900 */
[----:B------:R-:W5:Y:S04]  /*02f0*/  @!P0 LDG.E.EL R4, desc[UR6][R6.64+0x84] ;  /* 0x0000840606048981 */ /* 0x000f68000c2e1900 */
[----:B------:R-:W5:Y:S04]  /*0300*/  @!P0 LDG.E.EL R24, desc[UR6][R2.64] ;  /* 0x0000000602188981 */ /* 0x000f68000c2e1900 */
[----:B------:R-:W5:Y:S04]  /*0310*/  @!P0 LDG.E.EL R27, desc[UR6][R2.64+0x4] ;  /* 0x00000406021b8981 */ /* 0x000f68000c2e1900 */
[----:B------:R-:W5:Y:S04]  /*0320*/  @!P0 LDG.E.EL R26, desc[UR6][R2.64+0x80] ;  /* 0x00008006021a8981 */ /* 0x000f68000c2e1900 */
[----:B------:R0:W5:Y:S01]  /*0330*/  @!P0 LDG.E.EL R25, desc[UR6][R2.64+0x84] ;  /* 0x0000840602198981 */ /* 0x000162000c2e1900 */
[----:B------:R-:W-:Y:S01]  /*0340*/  ISETP.LT.AND P3, PT, R8, 0x80, PT ;  /* 0x000000800800780c */ /* 0x000fe20003f61270 */
[----:B------:R-:W1:Y:S01]  /*0350*/  S2UR UR5, SR_CgaCtaId ;  /* 0x00000000000579c3 */ /* 0x000e620000008800 */
[----:B------:R-:W-:Y:S01]  /*0360*/  UMOV UR4, 0x400 ;  /* 0x0000040000047882 */ /* 0x000fe20000000000 */
[----:B0-----:R-:W-:-:S04]  /*0370*/  FSEL R2, RZ, 3, P0 ;  /* 0x40400000ff027808 */ /* 0x001fc80000000000 */
[----:B------:R-:W-:Y:S01]  /*0380*/  FSETP.GEU.AND P2, PT, R2, 1.175494350822287508e-38, PT ;  /* 0x008000000200780b */ /* 0x000fe20003f4e000 */
[----:B-1----:R-:W-:Y:S01]  /*0390*/  UPRMT UR4, UR5, 0x654, UR4 ;  /* 0x0000065405047896 */ /* 0x002fe20008000004 */
[----:B--2---:R-:W-:Y:S02]  /*03a0*/  SEL R14, R14, RZ, !P0 ;  /* 0x000000ff0e0e7207 */ /* 0x004fe40004000000 */
[----:B---3--:R-:W-:Y:S02]  /*03b0*/  SEL R17, R17, RZ, !P0 ;  /* 0x000000ff11117207 */ /* 0x008fe40004000000 */
[----:B----4-:R-:W-:-:S03]  /*03c0*/  SEL R29, R16, RZ, !P0 ;  /* 0x000000ff101d7207 */ /* 0x010fc60004000000 */
[----:B------:R-:W-:Y:S01]  /*03d0*/  FADD R6, R14, R17 ;  /* 0x000000110e067221 */ /* 0x000fe20000000000 */
[----:B-----5:R-:W-:-:S03]  /*03e0*/  SEL R0, R0, RZ, !P0 ;  /* 0x000000ff00007207 */ /* 0x020fc60004000000 */
[----:B------:R-:W-:Y:S01]  /*03f0*/  FADD R7, R29, R6 ;  /* 0x000000061d077221 */ /* 0x000fe20000000000 */
[----:B------:R-:W-:Y:S02]  /*0400*/  FSEL R6, RZ, 2, P0 ;  /* 0x40000000ff067808 */ /* 0x000fe40000000000 */
[----:B------:R-:W-:Y:S01]  /*0410*/  SEL R15, R15, RZ, !P0 ;  /* 0x000000ff0f0f7207 */ /* 0x000fe20004000000 */
[----:B------:R-:W-:Y:S01]  /*0420*/  FADD R0, R0, R7 ;  /* 0x0000000700007221 */ /* 0x000fe20000000000 */
[C---:B------:R-:W-:Y:S01]  /*0430*/  FSETP.GEU.AND P1, PT, R6.reuse, 1.175494350822287508e-38, PT ;  /* 0x008000000600780b */ /* 0x040fe20003f2e000 */
[----:B------:R-:W-:Y:S01]  /*0440*/  FMUL R7, R6, 16777216 ;  /* 0x4b80000006077820 */ /* 0x000fe20000400000 */
[----:B------:R-:W-:-:S04]  /*0450*/  SEL R14, R13, RZ, !P0 ;  /* 0x000000ff0d0e7207 */ /* 0x000fc80004000000 */
[----:B------:R-:W-:Y:S01]  /*0460*/  FSEL R16, R7, R6, !P1 ;  /* 0x0000000607107208 */ /* 0x000fe20004800000 */
[----:B------:R-:W-:Y:S01]  /*0470*/  FADD R3, R15, R14 ;  /* 0x0000000e0f037221 */ /* 0x000fe20000000000 */
[----:B------:R-:W-:Y:S01]  /*0480*/  SEL R14, R21, RZ, !P0 ;  /* 0x000000ff150e7207 */ /* 0x000fe20004000000 */
[----:B------:R-:W-:Y:S01]  /*0490*/  FMUL R15, R2, 16777216 ;  /* 0x4b800000020f7820 */ /* 0x000fe20000400000 */
[----:B------:R-:W-:Y:S02]  /*04a0*/  SEL R18, R18, RZ, !P0 ;  /* 0x000000ff12127207 */ /* 0x000fe40004000000 */
[----:B------:R-:W0:Y:S01]  /*04b0*/  MUFU.RCP R16, R16 ;  /* 0x0000001000107308 */ /* 0x000e220000001000 */
[----:B------:R-:W-:Y:S01]  /*04c0*/  FADD R13, R14, R3 ;  /* 0x000000030e0d7221 */ /* 0x000fe20000000000 */
[----:B------:R-:W-:Y:S02]  /*04d0*/  FSEL R3, RZ, 4, P0 ;  /* 0x40800000ff037808 */ /* 0x000fe40000000000 */
[----:B------:R-:W-:Y:S01]  /*04e0*/  SEL R7, RZ, 0x3f800000, !P3 ;  /* 0x3f800000ff077807 */ /* 0x000fe20005800000 */
[----:B------:R-:W-:Y:S01]  /*04f0*/  FADD R13, R18, R13 ;  /* 0x0000000d120d7221 */ /* 0x000fe20000000000 */
[----:B------:R-:W-:Y:S01]  /*0500*/  FSEL R21, R15, R2, !P2 ;  /* 0x000000020f157208 */ /* 0x000fe20005000000 */
[C---:B------:R-:W-:Y:S01]  /*0510*/  FMUL R28, R3.reuse, 16777216 ;  /* 0x4b800000031c7820 */ /* 0x040fe20000400000 */
[----:B------:R-:W-:Y:S01]  /*0520*/  FSETP.GEU.AND P3, PT, R3, 1.175494350822287508e-38, PT ;  /* 0x008000000300780b */ /* 0x000fe20003f6e000 */
[----:B------:R-:W-:Y:S01]  /*0530*/  FMUL R18, R7, 16777216 ;  /* 0x4b80000007127820 */ /* 0x000fe20000400000 */
[----:B------:R-:W1:Y:S01]  /*0540*/  MUFU.RCP R14, R21 ;  /* 0x00000015000e7308 */ /* 0x000e620000001000 */
[----:B------:R-:W-:Y:S01]  /*0550*/  FMUL R13, R13, 0.25 ;  /* 0x3e8000000d0d7820 */ /* 0x000fe20000400000 */
[----:B------:R-:W-:-:S02]  /*0560*/  FSEL R28, R28, R3, !P3 ;  /* 0x000000031c1c7208 */ /* 0x000fc40005800000 */
[----:B------:R-:W-:Y:S02]  /*0570*/  FSEL R17, R18, R7, !P1 ;  /* 0x0000000712117208 */ /* 0x000fe40004800000 */
[----:B------:R-:W-:Y:S01]  /*0580*/  SEL R23, R23, RZ, !P0 ;  /* 0x000000ff17177207 */ /* 0x000fe20004000000 */
[----:B------:R-:W-:Y:S01]  /*0590*/  STS [R12+UR4+0x400], R13 ;  /* 0x0004000d0c007988 */ /* 0x000fe20008000804 */
[----:B------:R-:W2:Y:S01]  /*05a0*/  MUFU.RCP R15, R28 ;  /* 0x0000001c000f7308 */ /* 0x000ea20000001000 */
[----:B0-----:R-:W-:Y:S01]  /*05b0*/  FMUL R16, R16, R17 ;  /* 0x0000001110107220 */ /* 0x001fe20000400000 */
[-C--:B------:R-:W-:Y:S02]  /*05c0*/  FSEL R17, R18, R7.reuse, !P2 ;  /* 0x0000000712117208 */ /* 0x080fe40005000000 */
[----:B------:R-:W-:Y:S02]  /*05d0*/  SEL R22, R22, RZ, !P0 ;  /* 0x000000ff16167207 */ /* 0x000fe40004000000 */
[----:B------:R-:W-:Y:S01]  /*05e0*/  FSEL R18, R18, R7, !P3 ;  /* 0x0000000712127208 */ /* 0x000fe20005800000 */
[----:B-1----:R-:W-:Y:S01]  /*05f0*/  FMUL R14, R14, R17 ;  /* 0x000000110e0e7220 */ /* 0x002fe20000400000 */
[----:B------:R-:W-:Y:S01]  /*0600*/  FSETP.NEU.AND P1, PT, R6, RZ, PT ;  /* 0x000000ff0600720b */ /* 0x000fe20003f2d000 */
[----:B------:R-:W-:Y:S01]  /*0610*/  FADD R17, R23, R22 ;  /* 0x0000001617117221 */ /* 0x000fe20000000000 */
[----:B------:R-:W-:Y:S01]  /*0620*/  SEL R22, R5, RZ, !P0 ;  /* 0x000000ff05167207 */ /* 0x000fe20004000000 */
[----:B------:R-:W-:Y:S01]  /*0630*/  FMUL R5, R0, 0.25 ;  /* 0x3e80000000057820 */ /* 0x000fe20000400000 */
[----:B------:R-:W-:-:S02]  /*0640*/  SEL R0, R4, RZ, !P0 ;  /* 0x000000ff04007207 */ /* 0x000fc40004000000 */
[----:B------:R-:W-:Y:S01]  /*0650*/  SEL R4, R24, RZ, !P0 ;  /* 0x000000ff18047207 */ /* 0x000fe20004000000 */
[----:B--2---:R-:W-:Y:S01]  /*0660*/  FMUL R15, R15, R18 ;  /* 0x000000120f0f7220 */ /* 0x004fe20000400000 */
[----:B------:R-:W-:Y:S01]  /*0670*/  FSEL R21, R5, RZ, !P0 ;  /* 0x000000ff05157208 */ /* 0x000fe20004000000 */
[----:B------:R-:W-:Y:S01]  /*0680*/  FADD R17, R22, R17 ;  /* 0x0000001116117221 */ /* 0x000fe20000000000 */
[----:B------:R-:W-:Y:S01]  /*0690*/  FSEL R18, R13, RZ, !P0 ;  /* 0x000000ff0d127208 */ /* 0x000fe20004000000 */
[----:B------:R-:W-:Y:S01]  /*06a0*/  STS [R12+UR4], R5 ;  /* 0x000000050c007988 */ /* 0x000fe20008000804 */
[----:B------:R-:W-:Y:S01]  /*06b0*/  SEL R27, R27, RZ, !P0 ;  /* 0x000000ff1b1b7207 */ /* 0x000fe20004000000 */
[----:B------:R-:W-:Y:S01]  /*06c0*/  FADD R17, R0, R17 ;  /* 0x0000001100117221 */ /* 0x000fe20000000000 */
[----:B------:R-:W-:Y:S01]  /*06d0*/  SEL R23, R26, RZ, !P0 ;  /* 0x000000ff1a177207 */ /* 0x000fe20004000000 */
[----:B------:R-:W-:Y:S01]  /*06e0*/  FADD R18, -R21, R18 ;  /* 0x0000001215127221 */ /* 0x000fe20000000100 */
[----:B------:R-:W-:Y:S01]  /*06f0*/  FSEL R0, R16, RZ, P1 ;  /* 0x000000ff10007208 */ /* 0x000fe20000800000 */
[----:B------:R-:W-:Y:S01]  /*0700*/  FADD R4, R4, R27 ;  /* 0x0000001b04047221 */ /* 0x000fe20000000000 */
[----:B------:R-:W-:Y:S01]  /*0710*/  SEL R25, R25, RZ, !P0 ;  /* 0x000000ff19197207 */ /* 0x000fe20004000000 */
[----:B------:R-:W-:Y:S01]  /*0720*/  FMUL R16, R18, R18 ;  /* 0x0000001212107220 */ /* 0x000fe20000400000 */
[----:B------:R-:W-:Y:S01]  /*0730*/  FMUL R17, R17, 0.25 ;  /* 0x3e80000011117820 */ /* 0x000fe20000400000 */
[----:B------:R-:W-:Y:S01]  /*0740*/  FADD R4, R23, R4 ;  /* 0x0000000417047221 */ /* 0x000fe20000000000 */
[----:B------:R-:W-:Y:S01]  /*0750*/  FSETP.NEU.AND P2, PT, R2, RZ, PT ;  /* 0x000000ff0200720b */ /* 0x000fe20003f4d000 */
[----:B------:R-:W-:Y:S01]  /*0760*/  FMUL R23, R7, R16 ;  /* 0x0000001007177220 */ /* 0x000fe20000400000 */
[----:B------:R-:W-:Y:S01]  /*0770*/  FFMA R21, R18, R0, R21 ;  /* 0x0000000012157223 */ /* 0x000fe20000000015 */
[----:B------:R-:W-:Y:S01]  /*0780*/  FADD R7, R25, R4 ;  /* 0x0000000419077221 */ /* 0x000fe20000000000 */
[----:B------:R-:W-:Y:S01]  /*0790*/  FSEL R16, R17, RZ, !P0 ;  /* 0x000000ff11107208 */ /* 0x000fe20004000000 */
[----:B------:R-:W-:Y:S01]  /*07a0*/  FADD R4, R3, R3 ;  /* 0x0000000303047221 */ /* 0x000fe20000000000 */
[----:B------:R-:W-:Y:S01]  /*07b0*/  FSEL R14, R14, RZ, P2 ;  /* 0x000000ff0e0e7208 */ /* 0x000fe20001000000 */
[----:B------:R-:W-:Y:S01]  /*07c0*/  FMUL R7, R7, 0.25 ;  /* 0x3e80000007077820 */ /* 0x000fe20000400000 */
[----:B------:R-:W-:Y:S01]  /*07d0*/  FSETP.NEU.AND P1, PT, R3, RZ, PT ;  /* 0x000000ff0300720b */ /* 0x000fe20003f2d000 */
[--C-:B------:R-:W-:Y:S01]  /*07e0*/  FADD R16, R16, -R21.reuse ;  /* 0x8000001510107221 */ /* 0x100fe20000000000 */
[----:B------:R-:W-:Y:S01]  /*07f0*/  FSETP.GEU.AND P3, PT, |R4|, 1.175494350822287508e-38, PT ;  /* 0x008000000400780b */ /* 0x000fe20003f6e200 */
[----:B------:R-:W-:Y:S01]  /*0800*/  FFMA R23, R0, R23, RZ ;  /* 0x0000001700177223 */ /* 0x000fe200000000ff */
[----:B------:R-:W-:Y:S01]  /*0810*/  FSEL R27, R7, RZ, !P0 ;  /* 0x000000ff071b7208 */ /* 0x000fe20004000000 */
[----:B------:R-:W-:Y:S01]  /*0820*/  FFMA R18, R16, R14, R21 ;  /* 0x0000000e10127223 */ /* 0x000fe20000000015 */
[C---:B------:R-:W-:Y:S01]  /*0830*/  FMUL R21, R4.reuse, 0.25 ;  /* 0x3e80000004157820 */ /* 0x040fe20000400000 */
[----:B------:R-:W-:Y:S01]  /*0840*/  FSETP.GT.AND P2, PT, |R4|, 8.50705917302346158658e+37, PT ;  /* 0x7e8000000400780b */ /* 0x000fe20003f44200 */
[----:B------:R-:W-:Y:S01]  /*0850*/  FMUL R25, R16, R16 ;  /* 0x0000001010197220 */ /* 0x000fe20000400000 */
[----:B------:R-:W-:Y:S01]  /*0860*/  FSEL R15, R15, RZ, P1 ;  /* 0x000000ff0f0f7208 */ /* 0x000fe20000800000 */
[--C-:B------:R-:W-:Y:S01]  /*0870*/  FADD R27, R27, -R18.reuse ;  /* 0x800000121b1b7221 */ /* 0x100fe20000000000 */
[----:B------:R-:W-:Y:S01]  /*0880*/  FSEL R16, R21, R4, P2 ;  /* 0x0000000415107208 */ /* 0x000fe20001000000 */
[----:B------:R-:W-:Y:S01]  /*0890*/  FMUL R25, R6, R25 ;  /* 0x0000001906197220 */ /* 0x000fe20000400000 */
[----:B------:R-:W-:Y:S01]  /*08a0*/  FMUL R0, R3, 0.25 ;  /* 0x3e80000003007820 */ /* 0x000fe20000400000 */
[C---:B------:R-:W-:Y:S01]  /*08b0*/  FFMA R6, R27.reuse, R15, R18 ;  /* 0x0000000f1b067223 */ /* 0x040fe20000000012 */
[----:B------:R-:W-:Y:S01]  /*08c0*/  FMUL R27, R27, R27 ;  /* 0x0000001b1b1b7220 */ /* 0x000fe20000400000 */
[----:B------:R-:W-:Y:S01]  /*08d0*/  @!P3 FMUL R16, R16, 16777216 ;  /* 0x4b8000001010b820 */ /* 0x000fe20000400000 */
[----:B------:R-:W-:Y:S01]  /*08e0*/  FFMA R14, R14, R25, R23 ;  /* 0x000000190e0e7223 */ /* 0x000fe20000000017 */
[----:B------:R-:W-:Y:S01]  /*08f0*/  STS [R12+UR4+0x800], R17 ;  /* 0x000800110c007988 */ /* 0x000fe20008000804 */
[----:B------:R-:W-:-:S03]  /*0900*/  FMUL R2, R2, R27 ;  /* 0x0000001b02027220 */ /* 0x000fc60000400000 */
[----:B------:R-:W0:Y:S01]  /*0910*/  SHFL.BFLY PT, R23, R6, 0x10, 0x1f ;  /* 0x0e001f0006177f89 */ /* 0x000e2200000e0000 */
[----:B------:R-:W1:Y:S01]  /*0920*/  MUFU.RCP R16, R16 ;  /* 0x0000001000107308 */ /* 0x000e620000001000 */
[----:B------:R-:W-:Y:S01]  /*0930*/  FFMA R2, R15, R2, R14 ;  /* 0x000000020f027223 */ /* 0x000fe2000000000e */
[----:B------:R-:W-:Y:S01]  /*0940*/  FSEL R15, R0, R3, P2 ;  /* 0x00000003000f7208 */ /* 0x000fe20001000000 */
[C---:B------:R-:W-:Y:S01]  /*0950*/  FADD R0, R4.reuse, R4 ;  /* 0x0000000404007221 */ /* 0x040fe20000000000 */
[----:B------:R-:W-:Y:S01]  /*0960*/  FSETP.NEU.AND P2, PT, R4, RZ, PT ;  /* 0x000000ff0400720b */ /* 0x000fe20003f4d000 */
[----:B------:R2:W-:Y:S02]  /*0970*/  STS [R12+UR4+0xc00], R7 ;  /* 0x000c00070c007988 */ /* 0x0005e40008000804 */
[----:B------:R-:W-:Y:S01]  /*0980*/  @!P3 FMUL R15, R15, 16777216 ;  /* 0x4b8000000f0fb820 */ /* 0x000fe20000400000 */
[----:B------:R-:W-:Y:S01]  /*0990*/  BAR.SYNC.DEFER_BLOCKING 0x0 ;  /* 0x0000000000007b1d */ /* 0x000fe20000010000 */
[----:B------:R-:W-:-:S02]  /*09a0*/  FSETP.GEU.AND P3, PT, |R0|, 1.175494350822287508e-38, PT ;  /* 0x008000000000780b */ /* 0x000fc40003f6e200 */
[----:B------:R-:W-:Y:S01]  /*09b0*/  FSETP.GT.AND P1, PT, |R0|, 8.50705917302346158658e+37, PT ;  /* 0x7e8000000000780b */ /* 0x000fe20003f24200 */
[----:B-1----:R-:W-:Y:S01]  /*09c0*/  FMUL R14, R16, R15 ;  /* 0x0000000f100e7220 */ /* 0x002fe20000400000 */
[----:B------:R-:W-:Y:S01]  /*09d0*/  FMUL R15, R0, 0.25 ;  /* 0x3e800000000f7820 */ /* 0x000fe20000400000 */
[----:B------:R-:W1:Y:S01]  /*09e0*/  SHFL.BFLY PT, R25, R2, 0x10, 0x1f ;  /* 0x0e001f0002197f89 */ /* 0x000e6200000e0000 */
[----:B------:R-:W-:Y:S01]  /*09f0*/  FSEL R21, R21, R4, P1 ;  /* 0x0000000415157208 */ /* 0x000fe20000800000 */
[----:B--2---:R-:W2:Y:S01]  /*0a00*/  LDC.64 R12, c[0x0][0x218] ;  /* 0x00008600ff0c7b82 */ /* 0x004ea20000000a00 */
[----:B------:R-:W-:Y:S02]  /*0a10*/  FSEL R14, R14, RZ, P2 ;  /* 0x000000ff0e0e7208 */ /* 0x000fe40001000000 */
[----:B------:R-:W-:Y:S01]  /*0a20*/  FSEL R18, R15, R0, P1 ;  /* 0x000000000f127208 */ /* 0x000fe20000800000 */
[----:B0-----:R-:W-:Y:S02]  /*0a30*/  FADD R23, -R6, R23 ;  /* 0x0000001706177221 */ /* 0x001fe40000000100 */
[----:B------:R-:W-:Y:S01]  /*0a40*/  @!P3 FMUL R21, R21, 16777216 ;  /* 0x4b8000001515b820 */ /* 0x000fe20000400000 */
[----:B------:R-:W-:Y:S01]  /*0a50*/  FSETP.NEU.AND P2, PT, R0, RZ, PT ;  /* 0x000000ff0000720b */ /* 0x000fe20003f4d000 */
[C---:B------:R-:W-:Y:S01]  /*0a60*/  FFMA R6, R23.reuse, R14, R6 ;  /* 0x0000000e17067223 */ /* 0x040fe20000000006 */
[----:B------:R-:W-:Y:S01]  /*0a70*/  FMUL R16, R23, R23 ;  /* 0x0000001717107220 */ /* 0x000fe20000400000 */
[----:B------:R-:W-:-:S03]  /*0a80*/  @!P3 FMUL R18, R18, 16777216 ;  /* 0x4b8000001212b820 */ /* 0x000fc60000400000 */
[----:B------:R-:W0:Y:S01]  /*0a90*/  SHFL.BFLY PT, R23, R6, 0x8, 0x1f ;  /* 0x0d001f0006177f89 */ /* 0x000e2200000e0000 */
[----:B------:R-:W-:Y:S02]  /*0aa0*/  FMUL R16, R3, R16 ;  /* 0x0000001003107220 */ /* 0x000fe40000400000 */
[----:B------:R-:W3:Y:S01]  /*0ab0*/  MUFU.RCP R18, R18 ;  /* 0x0000001200127308 */ /* 0x000ee20000001000 */
[----:B-1----:R-:W-:-:S04]  /*0ac0*/  FADD R25, R2, R25 ;  /* 0x0000001902197221 */ /* 0x002fc80000000000 */
[----:B------:R-:W-:Y:S01]  /*0ad0*/  FFMA R2, R14, R16, R25 ;  /* 0x000000100e027223 */ /* 0x000fe20000000019 */
[----:B------:R-:W-:-:S04]  /*0ae0*/  FADD R14, R0, R0 ;  /* 0x00000000000e7221 */ /* 0x000fc80000000000 */
[----:B------:R-:W1:Y:S01]  /*0af0*/  SHFL.BFLY PT, R3, R2, 0x8, 0x1f ;  /* 0x0d001f0002037f89 */ /* 0x000e6200000e0000 */
[----:B------:R-:W-:Y:S01]  /*0b00*/  FSETP.GEU.AND P3, PT, |R14|, 1.175494350822287508e-38, PT ;  /* 0x008000000e00780b */ /* 0x000fe20003f6e200 */
[----:B---3--:R-:W-:Y:S01]  /*0b10*/  FMUL R16, R18, R21 ;  /* 0x0000001512107220 */ /* 0x008fe20000400000 */
[C---:B------:R-:W-:Y:S01]  /*0b20*/  FMUL R21, R14.reuse, 0.25 ;  /* 0x3e8000000e157820 */ /* 0x040fe20000400000 */
[----:B------:R-:W-:Y:S01]  /*0b30*/  FSETP.GT.AND P1, PT, |R14|, 8.50705917302346158658e+37, PT ;  /* 0x7e8000000e00780b */ /* 0x000fe20003f24200 */
[----:B0-----:R-:W-:Y:S02]  /*0b40*/  FADD R23, -R6, R23 ;  /* 0x0000001706177221 */ /* 0x001fe40000000100 */
[----:B------:R-:W-:Y:S02]  /*0b50*/  FSEL R16, R16, RZ, P2 ;  /* 0x000000ff10107208 */ /* 0x000fe40001000000 */
[----:B------:R-:W-:Y:S01]  /*0b60*/  FSEL R18, R21, R14, P1 ;  /* 0x0000000e15127208 */ /* 0x000fe20000800000 */
[----:B------:R-:W-:Y:S01]  /*0b70*/  FMUL R25, R23, R23 ;  /* 0x0000001717197220 */ /* 0x000fe20000400000 */
[----:B------:R-:W-:Y:S01]  /*0b80*/  FSEL R15, R15, R0, P1 ;  /* 0x000000000f0f7208 */ /* 0x000fe20000800000 */
[----:B------:R-:W-:Y:S01]  /*0b90*/  FFMA R6, R23, R16, R6 ;  /* 0x0000001017067223 */ /* 0x000fe20000000006 */
[----:B------:R-:W-:Y:S01]  /*0ba0*/  FSETP.NEU.AND P1, PT, R14, RZ, PT ;  /* 0x000000ff0e00720b */ /* 0x000fe20003f2d000 */
[----:B------:R-:W-:Y:S01]  /*0bb0*/  @!P3 FMUL R18, R18, 16777216 ;  /* 0x4b8000001212b820 */ /* 0x000fe20000400000 */
[----:B------:R-:W-:Y:S01]  /*0bc0*/  FMUL R4, R4, R25 ;  /* 0x0000001904047220 */ /* 0x000fe20000400000 */
[----:B------:R-:W-:Y:S01]  /*0bd0*/  @!P3 FMUL R15, R15, 16777216 ;  /* 0x4b8000000f0fb820 */ /* 0x000fe20000400000 */
[----:B------:R-:W0:Y:S01]  /*0be0*/  SHFL.BFLY PT, R25, R6, 0x4, 0x1f ;  /* 0x0c801f0006197f89 */ /* 0x000e2200000e0000 */
[----:B------:R-:W-:-:S02]  /*0bf0*/  ISETP.GE.AND P3, PT, R20, 0x8, PT ;  /* 0x000000081400780c */ /* 0x000fc40003f66270 */
[----:B------:R-:W3:Y:S01]  /*0c00*/  MUFU.RCP R18, R18 ;  /* 0x0000001200127308 */ /* 0x000ee20000001000 */
[----:B-1----:R-:W-:-:S04]  /*0c10*/  FADD R3, R2, R3 ;  /* 0x0000000302037221 */ /* 0x002fc80000000000 */
[----:B------:R-:W-:Y:S01]  /*0c20*/  FFMA R4, R16, R4, R3 ;  /* 0x0000000410047223 */ /* 0x000fe20000000003 */
[----:B------:R-:W-:-:S04]  /*0c30*/  FADD R3, R14, R14 ;  /* 0x0000000e0e037221 */ /* 0x000fc80000000000 */
[----:B------:R-:W1:Y:S01]  /*0c40*/  SHFL.BFLY PT, R23, R4, 0x4, 0x1f ;  /* 0x0c801f0004177f89 */ /* 0x000e6200000e0000 */
[C---:B------:R-:W-:Y:S01]  /*0c50*/  FSETP.GEU.AND P2, PT, |R3|.reuse, 1.175494350822287508e-38, PT ;  /* 0x008000000300780b */ /* 0x040fe20003f4e200 */
[----:B---3--:R-:W-:Y:S01]  /*0c60*/  FMUL R15, R18, R15 ;  /* 0x0000000f120f7220 */ /* 0x008fe20000400000 */
[----:B------:R-:W-:-:S04]  /*0c70*/  FMUL R2, R3, 0.25 ;  /* 0x3e80000003027820 */ /* 0x000fc80000400000 */
[----:B------:R-:W-:Y:S01]  /*0c80*/  FSEL R15, R15, RZ, P1 ;  /* 0x000000ff0f0f7208 */ /* 0x000fe20000800000 */
[----:B0-----:R-:W-:Y:S01]  /*0c90*/  FADD R25, -R6, R25 ;  /* 0x0000001906197221 */ /* 0x001fe20000000100 */
[----:B------:R-:W-:-:S03]  /*0ca0*/  FSETP.GT.AND P1, PT, |R3|, 8.50705917302346158658e+37, PT ;  /* 0x7e8000000300780b */ /* 0x000fc60003f24200 */
[C---:B------:R-:W-:Y:S01]  /*0cb0*/  FFMA R6, R25.reuse, R15, R6 ;  /* 0x0000000f19067223 */ /* 0x040fe20000000006 */
[----:B------:R-:W-:Y:S01]  /*0cc0*/  FMUL R27, R25, R25 ;  /* 0x00000019191b7220 */ /* 0x000fe20000400000 */
[----:B------:R-:W-:-:S03]  /*0cd0*/  FSEL R21, R21, R14, P1 ;  /* 0x0000000e15157208 */ /* 0x000fc60000800000 */
[----:B------:R-:W-:Y:S01]  /*0ce0*/  FMUL R27, R0, R27 ;  /* 0x0000001b001b7220 */ /* 0x000fe20000400000 */
[----:B------:R-:W-:Y:S01]  /*0cf0*/  FSEL R0, R2, R3, P1 ;  /* 0x0000000302007208 */ /* 0x000fe20000800000 */
[----:B------:R-:W-:Y:S01]  /*0d00*/  @!P2 FMUL R21, R21, 16777216 ;  /* 0x4b8000001515a820 */ /* 0x000fe20000400000 */
[----:B------:R-:W-:-:S03]  /*0d10*/  FSETP.NEU.AND P1, PT, R3, RZ, PT ;  /* 0x000000ff0300720b */ /* 0x000fc60003f2d000 */
[----:B------:R-:W-:Y:S01]  /*0d20*/  @!P2 FMUL R0, R0, 16777216 ;  /* 0x4b8000000000a820 */ /* 0x000fe20000400000 */
[----:B-1----:R-:W-:Y:S02]  /*0d30*/  FADD R4, R4, R23 ;  /* 0x0000001704047221 */ /* 0x002fe40000000000 */
[----:B------:R-:W0:Y:S02]  /*0d40*/  SHFL.BFLY PT, R23, R6, 0x2, 0x1f ;  /* 0x0c401f0006177f89 */ /* 0x000e2400000e0000 */
[----:B------:R-:W-:Y:S01]  /*0d50*/  FFMA R4, R15, R27, R4 ;  /* 0x0000001b0f047223 */ /* 0x000fe20000000004 */
[----:B------:R-:W1:Y:S01]  /*0d60*/  MUFU.RCP R0, R0 ;  /* 0x0000000000007308 */ /* 0x000e620000001000 */
[----:B------:R-:W-:-:S03]  /*0d70*/  FADD R15, R3, R3 ;  /* 0x00000003030f7221 */ /* 0x000fc60000000000 */
[----:B------:R-:W3:Y:S01]  /*0d80*/  SHFL.BFLY PT, R25, R4, 0x2, 0x1f ;  /* 0x0c401f0004197f89 */ /* 0x000ee200000e0000 */
[C---:B------:R-:W-:Y:S01]  /*0d90*/  FMUL R22, R15.reuse, 0.25 ;  /* 0x3e8000000f167820 */ /* 0x040fe20000400000 */
[----:B------:R-:W-:Y:S01]  /*0da0*/  FSETP.GEU.AND P2, PT, |R15|, 1.175494350822287508e-38, PT ;  /* 0x008000000f00780b */ /* 0x000fe20003f4e200 */
[----:B-1----:R-:W-:Y:S01]  /*0db0*/  FMUL R16, R0, R21 ;  /* 0x0000001500107220 */ /* 0x002fe20000400000 */
[----:B------:R-:W-:Y:S01]  /*0dc0*/  SHF.L.U32 R0, R20, 0x2, RZ ;  /* 0x0000000214007819 */ /* 0x000fe200000006ff */
[----:B0-----:R-:W-:-:S04]  /*0dd0*/  FADD R23, -R6, R23 ;  /* 0x0000001706177221 */ /* 0x001fc80000000100 */
[----:B------:R-:W-:Y:S01]  /*0de0*/  FMUL R21, R23, R23 ;  /* 0x0000001717157220 */ /* 0x000fe20000400000 */
[----:B---3--:R-:W-:-:S03]  /*0df0*/  FADD R25, R4, R25 ;  /* 0x0000001904197221 */ /* 0x008fc60000000000 */
[----:B------:R-:W-:Y:S01]  /*0e00*/  FMUL R18, R14, R21 ;  /* 0x000000150e127220 */ /* 0x000fe20000400000 */
[----:B------:R-:W-:Y:S02]  /*0e10*/  LOP3.LUT R21, R0, 0x3fc, RZ, 0xc0, !PT ;  /* 0x000003fc00157812 */ /* 0x000fe400078ec0ff */
[----:B------:R-:W-:Y:S02]  /*0e20*/  FSEL R14, R16, RZ, P1 ;  /* 0x000000ff100e7208 */ /* 0x000fe40000800000 */
[----:B------:R-:W-:Y:S02]  /*0e30*/  LEA R4, R21, UR4, 0x2 ;  /* 0x0000000415047c11 */ /* 0x000fe4000f8e10ff */
[----:B------:R-:W-:Y:S01]  /*0e40*/  FSETP.GT.AND P1, PT, |R15|, 8.50705917302346158658e+37, PT ;  /* 0x7e8000000f00780b */ /* 0x000fe20003f24200 */
[----:B------:R-:W-:Y:S01]  /*0e50*/  FFMA R16, R14, R18, R25 ;  /* 0x000000120e107223 */ /* 0x000fe20000000019 */
[----:B------:R-:W-:Y:S01]  /*0e60*/  FFMA R14, R23, R14, R6 ;  /* 0x0000000e170e7223 */ /* 0x000fe20000000006 */
[----:B------:R-:W-:Y:S01]  /*0e70*/  LEA R21, R8, R21, 0xa ;  /* 0x0000001508157211 */ /* 0x000fe200078e50ff */
[----:B------:R-:W-:Y:S01]  /*0e80*/  LDS.128 R4, [R4] ;  /* 0x0000000004047984 */ /* 0x000fe20000000c00 */
[----:B------:R-:W-:-:S02]  /*0e90*/  FSEL R22, R22, R15, P1 ;  /* 0x0000000f16167208 */ /* 0x000fc40000800000 */
[----:B------:R-:W-:Y:S01]  /*0ea0*/  FSEL R25, R2, R3, P1 ;  /* 0x0000000302197208 */ /* 0x000fe20000800000 */
[----:B------:R-:W0:Y:S01]  /*0eb0*/  SHFL.BFLY PT, R17, R14, 0x1, 0x1f ;  /* 0x0c201f000e117f89 */ /* 0x000e2200000e0000 */
[----:B--2---:R-:W-:-:S04]  /*0ec0*/  IMAD.WIDE R12, R21, 0x4, R12 ;  /* 0x00000004150c7825 */ /* 0x004fc800078e020c */
[----:B------:R-:W-:Y:S01]  /*0ed0*/  @!P2 FMUL R22, R22, 16777216 ;  /* 0x4b8000001616a820 */ /* 0x000fe20000400000 */
[----:B------:R-:W-:Y:S01]  /*0ee0*/  FSETP.NEU.AND P1, PT, R15, RZ, PT ;  /* 0x000000ff0f00720b */ /* 0x000fe20003f2d000 */
[----:B------:R-:W1:Y:S01]  /*0ef0*/  SHFL.BFLY PT, R23, R16, 0x1, 0x1f ;  /* 0x0c201f0010177f89 */ /* 0x000e6200000e0000 */
[----:B------:R-:W-:Y:S01]  /*0f00*/  @!P2 FMUL R25, R25, 16777216 ;  /* 0x4b8000001919a820 */ /* 0x000fe20000400000 */
[----:B------:R-:W-:Y:S02]  /*0f10*/  LOP3.LUT P2, RZ, R20, 0x1f, RZ, 0xc0, !PT ;  /* 0x0000001f14ff7812 */ /* 0x000fe4000784c0ff */
[----:B------:R-:W2:Y:S01]  /*0f20*/  MUFU.RCP R22, R22 ;  /* 0x0000001600167308 */ /* 0x000ea20000001000 */
[----:B------:R-:W-:-:S04]  /*0f30*/  SHF.R.U32.HI R18, RZ, 0x3, R20 ;  /* 0x00000003ff127819 */ /* 0x000fc80000011614 */
[----:B------:R-:W-:Y:S01]  /*0f40*/  LOP3.LUT R18, R18, 0x1c, RZ, 0xc0, !PT ;  /* 0x0000001c12127812 */ /* 0x000fe200078ec0ff */
[----:B--2---:R-:W-:Y:S01]  /*0f50*/  FMUL R25, R22, R25 ;  /* 0x0000001916197220 */ /* 0x004fe20000400000 */
[----:B0-----:R-:W-:Y:S01]  /*0f60*/  FADD R17, -R14, R17 ;  /* 0x000000110e117221 */ /* 0x001fe20000000100 */
[----:B-1----:R-:W-:-:S03]  /*0f70*/  FADD R2, R16, R23 ;  /* 0x0000001710027221 */ /* 0x002fc60000000000 */
[----:B------:R-:W-:Y:S01]  /*0f80*/  FMUL R16, R17, R17 ;  /* 0x0000001111107220 */ /* 0x000fe20000400000 */
[----:B------:R-:W-:-:S03]  /*0f90*/  FSEL R25, R25, RZ, P1 ;  /* 0x000000ff19197208 */ /* 0x000fc60000800000 */
[----:B------:R-:W-:Y:S02]  /*0fa0*/  FMUL R16, R3, R16 ;  /* 0x0000001003107220 */ /* 0x000fe40000400000 */
[----:B------:R-:W-:Y:S01]  /*0fb0*/  FFMA R17, R17, R25, R14 ;  /* 0x0000001911117223 */ /* 0x000fe2000000000e */
[----:B------:R-:W-:Y:S01]  /*0fc0*/  @!P0 STG.E.128 desc[UR6][R12.64], R4 ;  /* 0x000000040c008986 */ /* 0x000fe2000c101d06 */
[----:B------:R-:W-:Y:S01]  /*0fd0*/  FFMA R25, R25, R16, R2 ;  /* 0x0000001019197223 */ /* 0x000fe20000000002 */
[----:B------:R-:W-:Y:S01]  /*0fe0*/  BAR.SYNC.DEFER_BLOCKING 0x0 ;  /* 0x0000000000007b1d */ /* 0x000fe20000010000 */
[----:B------:R-:W-:-:S05]  /*0ff0*/  ISETP.EQ.AND P0, PT, R19, RZ, !P0 ;  /* 0x000000ff1300720c */ /* 0x000fca0004702270 */
[----:B------:R-:W-:Y:S04]  /*1000*/  @!P2 STS [R18+UR4+0x40], R15 ;  /* 0x0000400f1200a988 */ /* 0x000fe80008000804 */
[----:B------:R-:W-:Y:S04]  /*1010*/  @!P2 STS [R18+UR4], R17 ;  /* 0x000000111200a988 */ /* 0x000fe80008000804 */
[----:B------:R-:W-:Y:S01]  /*1020*/  @!P2 STS [R18+UR4+0x20], R25 ;  /* 0x000020191200a988 */ /* 0x000fe20008000804 */
[----:B------:R-:W-:Y:S06]  /*1030*/  BAR.SYNC.DEFER_BLOCKING 0x0 ;  /* 0x0000000000007b1d */ /* 0x000fec0000010000 */
[----:B------:R-:W0:Y:S04]  /*1040*/  @!P3 LDS R11, [R0+UR4+0x40] ;  /* 0x00004004000bb984 */ /* 0x000e280008000800 */
[----:B------:R-:W1:Y:S04]  /*1050*/  @!P3 LDS R10, [R0+UR4] ;  /* 0x00000004000ab984 */ /* 0x000e680008000800 */
[----:B------:R-:W2:Y:S04]  /*1060*/  @!P3 LDS R9, [R0+UR4+0x20] ;  /* 0x000020040009b984 */ /* 0x000ea80008000800 */
[----:B0-----:R-:W0:Y:S04]  /*1070*/  SHFL.BFLY PT, R14, R11, 0x4, 0x1f ;  /* 0x0c801f000b0e7f89 */ /* 0x001e2800000e0000 */
[----:B-1----:R-:W1:Y:S04]  /*1080*/  SHFL.BFLY PT, R7, R10, 0x4, 0x1f ;  /* 0x0c801f000a077f89 */ /* 0x002e6800000e0000 */
[----:B--2---:R-:W2:Y:S01]  /*1090*/  SHFL.BFLY PT, R4, R9, 0x4, 0x1f ;  /* 0x0c801f0009047f89 */ /* 0x004ea200000e0000 */
[----:B0-----:R-:W-:-:S04]  /*10a0*/  FADD R2, R11, R14 ;  /* 0x0000000e0b027221 */ /* 0x001fc80000000000 */
[C---:B------:R-:W-:Y:S01]  /*10b0*/  FMUL R3, R2.reuse, 0.25 ;  /* 0x3e80000002037820 */ /* 0x040fe20000400000 */
[C---:B------:R-:W-:Y:S01]  /*10c0*/  FSETP.GEU.AND P2, PT, |R2|.reuse, 1.175494350822287508e-38, PT ;  /* 0x008000000200780b */ /* 0x040fe20003f4e200 */
[----:B------:R-:W0:Y:S01]  /*10d0*/  SHFL.BFLY PT, R5, R2, 0x2, 0x1f ;  /* 0x0c401f0002057f89 */ /* 0x000e2200000e0000 */
[----:B------:R-:W-:Y:S01]  /*10e0*/  FSETP.GT.AND P1, PT, |R2|, 8.50705917302346158658e+37, PT ;  /* 0x7e8000000200780b */ /* 0x000fe20003f24200 */
[----:B-1----:R-:W-:Y:S01]  /*10f0*/  FADD R7, -R10, R7 ;  /* 0x000000070a077221 */ /* 0x002fe20000000100 */
[----:B--2---:R-:W-:Y:S02]  /*1100*/  FADD R4, R9, R4 ;  /* 0x0000000409047221 */ /* 0x004fe40000000000 */
[----:B------:R-:W-:Y:S01]  /*1110*/  FSEL R6, R3, R2, P1 ;  /* 0x0000000203067208 */ /* 0x000fe20000800000 */
[----:B------:R-:W-:-:S04]  /*1120*/  FMUL R12, R7, R7 ;  /* 0x00000007070c7220 */ /* 0x000fc80000400000 */
[----:B------:R-:W-:Y:S02]  /*1130*/  FMUL R12, R11, R12 ;  /* 0x0000000c0b0c7220 */ /* 0x000fe40000400000 */
[----:B------:R-:W-:Y:S02]  /*1140*/  @!P2 FMUL R6, R6, 16777216 ;  /* 0x4b8000000606a820 */ /* 0x000fe40000400000 */
[----:B------:R-:W-:Y:S02]  /*1150*/  @P1 FMUL R14, R14, 0.25 ;  /* 0x3e8000000e0e1820 */ /* 0x000fe40000400000 */
[----:B------:R-:W1:Y:S02]  /*1160*/  MUFU.RCP R13, R6 ;  /* 0x00000006000d7308 */ /* 0x000e640000001000 */
[----:B------:R-:W-:Y:S01]  /*1170*/  @!P2 FMUL R14, R14, 16777216 ;  /* 0x4b8000000e0ea820 */ /* 0x000fe20000400000 */
[C---:B------:R-:W-:Y:S01]  /*1180*/  FSETP.NEU.AND P2, PT, R2.reuse, RZ, PT ;  /* 0x000000ff0200720b */ /* 0x040fe20003f4d000 */
[----:B0-----:R-:W-:-:S05]  /*1190*/  FADD R3, R2, R5 ;  /* 0x0000000502037221 */ /* 0x001fca0000000000 */
[----:B------:R-:W-:Y:S01]  /*11a0*/  FSETP.GEU.AND P3, PT, |R3|, 1.175494350822287508e-38, PT ;  /* 0x008000000300780b */ /* 0x000fe20003f6e200 */
[----:B-1----:R-:W-:Y:S01]  /*11b0*/  FMUL R13, R13, R14 ;  /* 0x0000000e0d0d7220 */ /* 0x002fe20000400000 */
[C---:B------:R-:W-:Y:S01]  /*11c0*/  FMUL R14, R3.reuse, 0.25 ;  /* 0x3e800000030e7820 */ /* 0x040fe20000400000 */
[----:B------:R-:W-:-:S03]  /*11d0*/  FSETP.GT.AND P1, PT, |R3|, 8.50705917302346158658e+37, PT ;  /* 0x7e8000000300780b */ /* 0x000fc60003f24200 */
[----:B------:R-:W-:Y:S02]  /*11e0*/  FSEL R13, R13, RZ, P2 ;  /* 0x000000ff0d0d7208 */ /* 0x000fe40001000000 */
[----:B------:R-:W-:-:S03]  /*11f0*/  FSEL R14, R14, R3, P1 ;  /* 0x000000030e0e7208 */ /* 0x000fc60000800000 */
[----:B------:R-:W-:Y:S01]  /*1200*/  FFMA R7, R7, R13, R10 ;  /* 0x0000000d07077223 */ /* 0x000fe2000000000a */
[----:B------:R-:W-:Y:S01]  /*1210*/  FFMA R4, R13, R12, R4 ;  /* 0x0000000c0d047223 */ /* 0x000fe20000000004 */
[----:B------:R-:W-:Y:S01]  /*1220*/  @!P3 FMUL R14, R14, 16777216 ;  /* 0x4b8000000e0eb820 */ /* 0x000fe20000400000 */
[----:B------:R-:W0:Y:S02]  /*1230*/  SHFL.BFLY PT, R12, R3, 0x1, 0x1f ;  /* 0x0c201f00030c7f89 */ /* 0x000e2400000e0000 */
[----:B------:R-:W-:Y:S01]  /*1240*/  @P1 FMUL R5, R5, 0.25 ;  /* 0x3e80000005051820 */ /* 0x000fe20000400000 */
[----:B------:R-:W-:Y:S01]  /*1250*/  FSETP.NEU.AND P1, PT, R3, RZ, PT ;  /* 0x000000ff0300720b */ /* 0x000fe20003f2d000 */
[----:B------:R-:W1:Y:S01]  /*1260*/  SHFL.BFLY PT, R6, R7, 0x2, 0x1f ;  /* 0x0c401f0007067f89 */ /* 0x000e6200000e0000 */
[----:B------:R-:W2:Y:S01]  /*1270*/  MUFU.RCP R14, R14 ;  /* 0x0000000e000e7308 */ /* 0x000ea20000001000 */
[----:B------:R-:W-:Y:S02]  /*1280*/  @!P3 FMUL R5, R5, 16777216 ;  /* 0x4b8000000505b820 */ /* 0x000fe40000400000 */
[----:B------:R-:W3:Y:S02]  /*1290*/  SHFL.BFLY PT, R9, R4, 0x2, 0x1f ;  /* 0x0c401f0004097f89 */ /* 0x000ee400000e0000 */
[----:B--2---:R-:W-:Y:S01]  /*12a0*/  FMUL R10, R14, R5 ;  /* 0x000000050e0a7220 */ /* 0x004fe20000400000 */
[----:B0-----:R-:W-:-:S04]  /*12b0*/  FADD R5, R3, R12 ;  /* 0x0000000c03057221 */ /* 0x001fc80000000000 */
[----:B------:R-:W-:Y:S01]  /*12c0*/  FSEL R10, R10, RZ, P1 ;  /* 0x000000ff0a0a7208 */ /* 0x000fe20000800000 */
[----:B-1----:R-:W-:Y:S01]  /*12d0*/  FADD R6, -R7, R6 ;  /* 0x0000000607067221 */ /* 0x002fe20000000100 */
[C---:B------:R-:W-:Y:S02]  /*12e0*/  FSETP.GEU.AND P2, PT, |R5|.reuse, 1.175494350822287508e-38, PT ;  /* 0x008000000500780b */ /* 0x040fe40003f4e200 */
[C---:B------:R-:W-:Y:S01]  /*12f0*/  FSETP.GT.AND P1, PT, |R5|.reuse, 8.50705917302346158658e+37, PT ;  /* 0x7e8000000500780b */ /* 0x040fe20003f24200 */
[C---:B------:R-:W-:Y:S01]  /*1300*/  FMUL R11, R6.reuse, R6 ;  /* 0x00000006060b7220 */ /* 0x040fe20000400000 */
[----:B------:R-:W-:Y:S01]  /*1310*/  FFMA R6, R6, R10, R7 ;  /* 0x0000000a06067223 */ /* 0x000fe20000000007 */
[----:B---3--:R-:W-:Y:S01]  /*1320*/  FADD R9, R4, R9 ;  /* 0x0000000904097221 */ /* 0x008fe20000000000 */
[----:B------:R-:W-:Y:S01]  /*1330*/  FMUL R4, R5, 0.25 ;  /* 0x3e80000005047820 */ /* 0x000fe20000400000 */
[----:B------:R-:W-:Y:S02]  /*1340*/  FMUL R11, R2, R11 ;  /* 0x0000000b020b7220 */ /* 0x000fe40000400000 */
[----:B------:R-:W0:Y:S02]  /*1350*/  SHFL.BFLY PT, R7, R6, 0x1, 0x1f ;  /* 0x0c201f0006077f89 */ /* 0x000e2400000e0000 */
[----:B------:R-:W-:Y:S01]  /*1360*/  FSEL R4, R4, R5, P1 ;  /* 0x0000000504047208 */ /* 0x000fe20000800000 */
[----:B------:R-:W-:-:S03]  /*1370*/  FFMA R9, R10, R11, R9 ;  /* 0x0000000b0a097223 */ /* 0x000fc60000000009 */
[----:B------:R-:W-:Y:S01]  /*1380*/  @P1 FMUL R12, R12, 0.25 ;  /* 0x3e8000000c0c1820 */ /* 0x000fe20000400000 */
[----:B------:R-:W-:Y:S01]  /*1390*/  @!P2 FMUL R4, R4, 16777216 ;  /* 0x4b8000000404a820 */ /* 0x000fe20000400000 */
[----:B------:R-:W1:Y:S01]  /*13a0*/  SHFL.BFLY PT, R2, R9, 0x1, 0x1f ;  /* 0x0c201f0009027f89 */ /* 0x000e6200000e0000 */
[----:B------:R-:W-:Y:S01]  /*13b0*/  LOP3.LUT P1, RZ, R20, 0x7, RZ, 0xc0, !PT ;  /* 0x0000000714ff7812 */ /* 0x000fe2000782c0ff */
[----:B------:R-:W-:Y:S01]  /*13c0*/  @!P2 FMUL R12, R12, 16777216 ;  /* 0x4b8000000c0ca820 */ /* 0x000fe20000400000 */
[----:B------:R-:W2:Y:S01]  /*13d0*/  MUFU.RCP R11, R4 ;  /* 0x00000004000b7308 */ /* 0x000ea20000001000 */
[----:B------:R-:W-:Y:S02]  /*13e0*/  FSETP.NEU.AND P2, PT, R5, RZ, PT ;  /* 0x000000ff0500720b */ /* 0x000fe40003f4d000 */
[----:B------:R-:W-:Y:S01]  /*13f0*/  ISETP.LT.AND P1, PT, R20, 0x8, !P1 ;  /* 0x000000081400780c */ /* 0x000fe20004f21270 */
[----:B0-----:R-:W-:Y:S01]  /*1400*/  FADD R7, -R6, R7 ;  /* 0x0000000706077221 */ /* 0x001fe20000000100 */
[----:B--2---:R-:W-:-:S11]  /*1410*/  FMUL R11, R11, R12 ;  /* 0x0000000c0b0b7220 */ /* 0x004fd60000400000 */
[----:B------:R0:W-:Y:S01]  /*1420*/  @P1 STS [R0+UR4+0x40], R5 ;  /* 0x0000400500001988 */ /* 0x0001e20008000804 */
[----:B------:R-:W-:Y:S01]  /*1430*/  FMUL R10, R7, R7 ;  /* 0x00000007070a7220 */ /* 0x000fe20000400000 */
[----:B------:R-:W-:Y:S01]  /*1440*/  HFMA2.MMA R12, -RZ, RZ, 0.8125, 0 ;  /* 0x3a800000ff0c7435 */ /* 0x000fe200000001ff */
[----:B------:R-:W-:Y:S01]  /*1450*/  FSEL R11, R11, RZ, P2 ;  /* 0x000000ff0b0b7208 */ /* 0x000fe20001000000 */
[----:B-1----:R-:W-:Y:S01]  /*1460*/  FADD R2, R9, R2 ;  /* 0x0000000209027221 */ /* 0x002fe20000000000 */
[----:B------:R-:W-:-:S03]  /*1470*/  FMUL R10, R3, R10 ;  /* 0x0000000a030a7220 */ /* 0x000fc60000400000 */
[----:B------:R-:W-:Y:S01]  /*1480*/  FFMA R9, R7, R11, R6 ;  /* 0x0000000b07097223 */ /* 0x000fe20000000006 */
[----:B------:R-:W-:Y:S01]  /*1490*/  FFMA R13, R11, R10, R2 ;  /* 0x0000000a0b0d7223 */ /* 0x000fe20000000002 */
[----:B------:R-:W0:Y:S03]  /*14a0*/  LDC.64 R6, c[0x0][0x228] ;  /* 0x00008a00ff067b82 */ /* 0x000e260000000a00 */
[----:B------:R-:W-:Y:S04]  /*14b0*/  @P1 STS [R0+UR4], R9 ;  /* 0x0000000900001988 */ /* 0x000fe80008000804 */
[----:B------:R-:W-:Y:S01]  /*14c0*/  @P1 STS [R0+UR4+0x20], R13 ;  /* 0x0000200d00001988 */ /* 0x000fe20008000804 */
[----:B------:R-:W1:Y:S08]  /*14d0*/  LDC.64 R2, c[0x0][0x220] ;  /* 0x00008800ff027b82 */ /* 0x000e700000000a00 */
[----:B------:R-:W-:Y:S08]  /*14e0*/  BAR.SYNC.DEFER_BLOCKING 0x0 ;  /* 0x0000000000007b1d */ /* 0x000ff00000010000 */
[----:B------:R-:W2:Y:S01]  /*14f0*/  LDC.64 R10, c[0x0][0x230] ;  /* 0x00008c00ff0a7b82 */ /* 0x000ea20000000a00 */
[----:B0-----:R-:W-:-:S04]  /*1500*/  IMAD.WIDE R4, R8, 0x4, R6 ;  /* 0x0000000408047825 */ /* 0x001fc800078e0206 */
[----:B-1----:R-:W-:Y:S01]  /*1510*/  IMAD.WIDE R2, R8, 0x4, R2 ;  /* 0x0000000408027825 */ /* 0x002fe200078e0202 */
[----:B------:R-:W0:Y:S04]  /*1520*/  LDS R15, [UR4] ;  /* 0x00000004ff0f7984 */ /* 0x000e280008000800 */
[----:B------:R-:W1:Y:S04]  /*1530*/  LDS R17, [UR4+0x20] ;  /* 0x00002004ff117984 */ /* 0x000e680008000800 */
[----:B0-----:R0:W-:Y:S04]  /*1540*/  @P0 STG.E desc[UR6][R2.64], R15 ;  /* 0x0000000f02000986 */ /* 0x0011e8000c101906 */
[----:B-1----:R0:W-:Y:S01]  /*1550*/  @P0 STG.E desc[UR6][R4.64], R17 ;  /* 0x0000001104000986 */ /* 0x0021e2000c101906 */
[----:B------:R-:W-:Y:S01]  /*1560*/  FFMA R0, R17, R12, 9.9999997473787516356e-06 ;  /* 0x3727c5ac11007423 */ /* 0x000fe2000000000c */
[----:B0-2---:R-:W-:Y:S06]  /*1570*/  @!P0 EXIT ;  /* 0x000000000000894d */ /* 0x005fec0003800000 */
[----:B0-----:R-:W0:Y:S01]  /*1580*/  MUFU.RSQ R3, R0 ;  /* 0x0000000000037308 */ /* 0x001e220000001400 */
[----:B------:R-:W-:-:S05]  /*1590*/  IMAD.WIDE R8, R8, 0x4, R10 ;  /* 0x0000000408087825 */ /* 0x000fca00078e020a */
[----:B0-----:R-:W-:Y:S01]  /*15a0*/  STG.E desc[UR6][R8.64], R3 ;  /* 0x0000000308007986 */ /* 0x001fe2000c101906 */
[----:B------:R-:W-:Y:S05]  /*15b0*/  EXIT ;  /* 0x000000000000794d */ /* 0x000fea0003800000 */
.L_x_0:
[----:B------:R-:W-:-:S00]  /*15c0*/  BRA `(.L_x_0) ;  /* 0xfffffffc00fc7947 */ /* 0x000fc0000383ffff */
[----:B------:R-:W-:-:S00]  /*15d0*/  NOP ;  /* 0x0000000000007918 */ /* 0x000fc00000000000 */
        /* <DEDUP_REMOVED lines=10> */
.L_x_1:


//--------------------- .nv.global.init           --------------------------
	.section	.nv.global.init,"aw",@progbits
.nv.global.init:
	.type		_$_str,@object
	.size		_$_str,(.L_0 - _$_str)
_$_str:
        /*0000*/ 	.byte	0x5f, 0x5f, 0x43, 0x55, 0x44, 0x41, 0x5f, 0x46, 0x54, 0x5a, 0x00
.L_0:


//--------------------- .nv.shared.triton_red_fused_avg_pool2d_native_group_norm_7 --------------------------
	.section	.nv.shared.triton_red_fused_avg_pool2d_native_group_norm_7,"aw",@nobits
	.sectionflags	@""
	.align	16
	.zero		1024


//--------------------- .nv.constant0.triton_red_fused_avg_pool2d_native_group_norm_7 --------------------------
	.section	.nv.constant0.triton_red_fused_avg_pool2d_native_group_norm_7,"a",@progbits
	.sectionflags	@""
	.align	4
.nv.constant0.triton_red_fused_avg_pool2d_native_group_norm_7:
	.zero		576
